//
// Generated by NVIDIA NVVM Compiler
//
// Compiler Build ID: CL-36424714
// Cuda compilation tools, release 13.0, V13.0.88
// Based on NVVM 20.0.0
//

.version 9.0
.target sm_100
.address_size 64

	// .globl	_Z11convolucionPiS_S_
.extern .func  (.param .b64 func_retval0) malloc
(
	.param .b64 malloc_param_0
)
;

.visible .entry _Z11convolucionPiS_S_(
	.param .u64 .ptr .align 1 _Z11convolucionPiS_S__param_0,
	.param .u64 .ptr .align 1 _Z11convolucionPiS_S__param_1,
	.param .u64 .ptr .align 1 _Z11convolucionPiS_S__param_2
)
{
	.reg .pred 	%p<19>;
	.reg .b32 	%r<149>;
	.reg .b64 	%rd<40>;

	ld.param.u64 	%rd8, [_Z11convolucionPiS_S__param_0];
	ld.param.u64 	%rd7, [_Z11convolucionPiS_S__param_2];
	cvta.to.global.u64 	%rd1, %rd8;
	{ // callseq 0, 0
	.param .b64 param0;
	st.param.b64 	[param0], 36;
	.param .b64 retval0;
	call.uni (retval0), 
	malloc, 
	(
	param0
	);
	ld.param.b64 	%rd9, [retval0];
	} // callseq 0
	{ // callseq 1, 0
	.param .b64 param0;
	st.param.b64 	[param0], 36;
	.param .b64 retval0;
	call.uni (retval0), 
	malloc, 
	(
	param0
	);
	ld.param.b64 	%rd10, [retval0];
	} // callseq 1
	mov.u32 	%r1, %tid.y;
	setp.eq.s32 	%p1, %r1, 0;
	mov.u32 	%r2, %tid.x;
	setp.eq.s32 	%p2, %r2, 0;
	or.pred  	%p3, %p1, %p2;
	setp.eq.s32 	%p4, %r1, 31;
	or.pred  	%p5, %p4, %p3;
	setp.eq.s32 	%p6, %r2, 31;
	or.pred  	%p7, %p6, %p5;
	@%p7 bra 	$L__BB0_2;
	shl.b32 	%r42, %r1, 5;
	add.s32 	%r43, %r42, %r2;
	add.s32 	%r44, %r43, -32;
	add.s32 	%r45, %r43, -33;
	mul.wide.u32 	%rd23, %r45, 4;
	add.s64 	%rd24, %rd1, %rd23;
	ld.global.u32 	%r148, [%rd24];
	st.u32 	[%rd9], %r148;
	mul.wide.u32 	%rd25, %r44, 4;
	add.s64 	%rd26, %rd1, %rd25;
	ld.global.u32 	%r46, [%rd26];
	st.u32 	[%rd9+4], %r46;
	ld.global.u32 	%r47, [%rd26+4];
	st.u32 	[%rd9+8], %r47;
	add.s32 	%r48, %r43, -1;
	mul.wide.u32 	%rd27, %r48, 4;
	add.s64 	%rd28, %rd1, %rd27;
	ld.global.u32 	%r147, [%rd28];
	st.u32 	[%rd9+12], %r147;
	mul.wide.u32 	%rd29, %r43, 4;
	add.s64 	%rd30, %rd1, %rd29;
	ld.global.u32 	%r49, [%rd30];
	st.u32 	[%rd9+16], %r49;
	ld.global.u32 	%r50, [%rd30+4];
	st.u32 	[%rd9+20], %r50;
	add.s32 	%r51, %r43, 32;
	add.s32 	%r52, %r43, 31;
	mul.wide.u32 	%rd31, %r52, 4;
	add.s64 	%rd32, %rd1, %rd31;
	ld.global.u32 	%r146, [%rd32];
	st.u32 	[%rd9+24], %r146;
	mul.wide.u32 	%rd33, %r51, 4;
	add.s64 	%rd34, %rd1, %rd33;
	ld.global.u32 	%r53, [%rd34];
	st.u32 	[%rd9+28], %r53;
	ld.global.u32 	%r54, [%rd34+4];
	st.u32 	[%rd9+32], %r54;
	bra.uni 	$L__BB0_32;
$L__BB0_2:
	shl.b32 	%r22, %r1, 5;
	add.s32 	%r23, %r22, %r2;
	add.s32 	%r6, %r23, -32;
	add.s32 	%r7, %r23, -33;
	setp.gt.u32 	%p8, %r7, 1024;
	mov.b32 	%r148, 0;
	@%p8 bra 	$L__BB0_4;
	mul.wide.u32 	%rd11, %r7, 4;
	add.s64 	%rd12, %rd1, %rd11;
	ld.global.u32 	%r148, [%rd12];
$L__BB0_4:
	st.u32 	[%rd9], %r148;
	setp.lt.u32 	%p9, %r6, 1025;
	@%p9 bra 	$L__BB0_6;
	mov.b32 	%r24, 0;
	st.u32 	[%rd9+4], %r24;
	bra.uni 	$L__BB0_7;
$L__BB0_6:
	mul.wide.u32 	%rd13, %r6, 4;
	add.s64 	%rd14, %rd1, %rd13;
	ld.global.u32 	%r25, [%rd14];
	st.u32 	[%rd9+4], %r25;
$L__BB0_7:
	add.s32 	%r10, %r6, 1;
	setp.lt.u32 	%p10, %r10, 1025;
	@%p10 bra 	$L__BB0_9;
	mov.b32 	%r26, 0;
	st.u32 	[%rd9+8], %r26;
	bra.uni 	$L__BB0_10;
$L__BB0_9:
	mul.wide.u32 	%rd15, %r10, 4;
	add.s64 	%rd16, %rd1, %rd15;
	ld.global.u32 	%r27, [%rd16];
	st.u32 	[%rd9+8], %r27;
$L__BB0_10:
	add.s32 	%r11, %r6, 32;
	add.s32 	%r12, %r6, 31;
	setp.lt.u32 	%p11, %r12, 1025;
	@%p11 bra 	$L__BB0_12;
	mov.b32 	%r147, 0;
	st.u32 	[%rd9+12], %r147;
	bra.uni 	$L__BB0_13;
$L__BB0_12:
	mul.wide.u32 	%rd17, %r12, 4;
	add.s64 	%rd18, %rd1, %rd17;
	ld.global.u32 	%r147, [%rd18];
	st.u32 	[%rd9+12], %r147;
$L__BB0_13:
	setp.lt.u32 	%p12, %r11, 1025;
	mul.wide.u32 	%rd19, %r11, 4;
	add.s64 	%rd4, %rd1, %rd19;
	@%p12 bra 	$L__BB0_15;
	mov.b32 	%r29, 0;
	st.u32 	[%rd9+16], %r29;
	bra.uni 	$L__BB0_16;
$L__BB0_15:
	ld.global.u32 	%r30, [%rd4];
	st.u32 	[%rd9+16], %r30;
$L__BB0_16:
	setp.lt.u32 	%p13, %r11, 1024;
	@%p13 bra 	$L__BB0_18;
	mov.b32 	%r31, 0;
	st.u32 	[%rd9+20], %r31;
	bra.uni 	$L__BB0_19;
$L__BB0_18:
	ld.global.u32 	%r32, [%rd4+4];
	st.u32 	[%rd9+20], %r32;
$L__BB0_19:
	add.s32 	%r15, %r6, 64;
	setp.lt.u32 	%p14, %r15, 1026;
	@%p14 bra 	$L__BB0_21;
	mov.b32 	%r146, 0;
	st.u32 	[%rd9+24], %r146;
	bra.uni 	$L__BB0_22;
$L__BB0_21:
	add.s32 	%r34, %r6, 63;
	mul.wide.u32 	%rd20, %r34, 4;
	add.s64 	%rd21, %rd1, %rd20;
	ld.global.u32 	%r146, [%rd21];
	st.u32 	[%rd9+24], %r146;
$L__BB0_22:
	setp.lt.u32 	%p15, %r15, 1025;
	mul.wide.u32 	%rd22, %r15, 4;
	add.s64 	%rd5, %rd1, %rd22;
	@%p15 bra 	$L__BB0_24;
	mov.b32 	%r35, 0;
	st.u32 	[%rd9+28], %r35;
	bra.uni 	$L__BB0_25;
$L__BB0_24:
	ld.global.u32 	%r36, [%rd5];
	st.u32 	[%rd9+28], %r36;
$L__BB0_25:
	setp.lt.u32 	%p16, %r15, 1024;
	@%p16 bra 	$L__BB0_27;
	mov.b32 	%r37, 0;
	st.u32 	[%rd9+32], %r37;
	bra.uni 	$L__BB0_28;
$L__BB0_27:
	ld.global.u32 	%r38, [%rd5+4];
	st.u32 	[%rd9+32], %r38;
$L__BB0_28:
	and.b32  	%r39, %r2, 31;
	setp.eq.s32 	%p17, %r39, 0;
	@%p17 bra 	$L__BB0_31;
	setp.ne.s32 	%p18, %r39, 31;
	@%p18 bra 	$L__BB0_32;
	mov.b32 	%r41, 0;
	st.u32 	[%rd9+8], %r41;
	st.u32 	[%rd9+20], %r41;
	st.u32 	[%rd9+32], %r41;
	bra.uni 	$L__BB0_32;
$L__BB0_31:
	mov.b32 	%r146, 0;
	st.u32 	[%rd9], %r146;
	st.u32 	[%rd9+12], %r146;
	st.u32 	[%rd9+24], %r146;
	mov.u32 	%r147, %r146;
	mov.u32 	%r148, %r146;
$L__BB0_32:
	ld.param.u64 	%rd39, [_Z11convolucionPiS_S__param_1];
	cvta.to.global.u64 	%rd35, %rd39;
	ld.global.u32 	%r55, [%rd35];
	mul.lo.s32 	%r56, %r148, %r55;
	ld.global.u32 	%r57, [%rd35+4];
	mad.lo.s32 	%r58, %r147, %r57, %r56;
	ld.global.u32 	%r59, [%rd35+8];
	mad.lo.s32 	%r60, %r146, %r59, %r58;
	st.u32 	[%rd10], %r60;
	ld.global.u32 	%r61, [%rd35];
	ld.u32 	%r62, [%rd9+4];
	mul.lo.s32 	%r63, %r62, %r61;
	ld.global.u32 	%r64, [%rd35+4];
	ld.u32 	%r65, [%rd9+16];
	mad.lo.s32 	%r66, %r65, %r64, %r63;
	ld.global.u32 	%r67, [%rd35+8];
	ld.u32 	%r68, [%rd9+28];
	mad.lo.s32 	%r69, %r68, %r67, %r66;
	st.u32 	[%rd10+4], %r69;
	ld.global.u32 	%r70, [%rd35];
	ld.u32 	%r71, [%rd9+8];
	mul.lo.s32 	%r72, %r71, %r70;
	ld.global.u32 	%r73, [%rd35+4];
	ld.u32 	%r74, [%rd9+20];
	mad.lo.s32 	%r75, %r74, %r73, %r72;
	ld.global.u32 	%r76, [%rd35+8];
	ld.u32 	%r77, [%rd9+32];
	mad.lo.s32 	%r78, %r77, %r76, %r75;
	st.u32 	[%rd10+8], %r78;
	ld.global.u32 	%r79, [%rd35+12];
	ld.u32 	%r80, [%rd9];
	mul.lo.s32 	%r81, %r80, %r79;
	ld.global.u32 	%r82, [%rd35+16];
	ld.u32 	%r83, [%rd9+12];
	mad.lo.s32 	%r84, %r83, %r82, %r81;
	ld.global.u32 	%r85, [%rd35+20];
	ld.u32 	%r86, [%rd9+24];
	mad.lo.s32 	%r87, %r86, %r85, %r84;
	st.u32 	[%rd10+12], %r87;
	ld.global.u32 	%r88, [%rd35+12];
	ld.u32 	%r89, [%rd9+4];
	mul.lo.s32 	%r90, %r89, %r88;
	ld.global.u32 	%r91, [%rd35+16];
	ld.u32 	%r92, [%rd9+16];
	mad.lo.s32 	%r93, %r92, %r91, %r90;
	ld.global.u32 	%r94, [%rd35+20];
	ld.u32 	%r95, [%rd9+28];
	mad.lo.s32 	%r96, %r95, %r94, %r93;
	st.u32 	[%rd10+16], %r96;
	ld.global.u32 	%r97, [%rd35+12];
	ld.u32 	%r98, [%rd9+8];
	mul.lo.s32 	%r99, %r98, %r97;
	ld.global.u32 	%r100, [%rd35+16];
	ld.u32 	%r101, [%rd9+20];
	mad.lo.s32 	%r102, %r101, %r100, %r99;
	ld.global.u32 	%r103, [%rd35+20];
	ld.u32 	%r104, [%rd9+32];
	mad.lo.s32 	%r105, %r104, %r103, %r102;
	st.u32 	[%rd10+20], %r105;
	ld.global.u32 	%r106, [%rd35+24];
	ld.u32 	%r107, [%rd9];
	mul.lo.s32 	%r108, %r107, %r106;
	ld.global.u32 	%r109, [%rd35+28];
	ld.u32 	%r110, [%rd9+12];
	mad.lo.s32 	%r111, %r110, %r109, %r108;
	ld.global.u32 	%r112, [%rd35+32];
	ld.u32 	%r113, [%rd9+24];
	mad.lo.s32 	%r114, %r113, %r112, %r111;
	st.u32 	[%rd10+24], %r114;
	ld.global.u32 	%r115, [%rd35+24];
	ld.u32 	%r116, [%rd9+4];
	mul.lo.s32 	%r117, %r116, %r115;
	ld.global.u32 	%r118, [%rd35+28];
	ld.u32 	%r119, [%rd9+16];
	mad.lo.s32 	%r120, %r119, %r118, %r117;
	ld.global.u32 	%r121, [%rd35+32];
	ld.u32 	%r122, [%rd9+28];
	mad.lo.s32 	%r123, %r122, %r121, %r120;
	st.u32 	[%rd10+28], %r123;
	ld.global.u32 	%r124, [%rd35+24];
	ld.u32 	%r125, [%rd9+8];
	mul.lo.s32 	%r126, %r125, %r124;
	ld.global.u32 	%r127, [%rd35+28];
	ld.u32 	%r128, [%rd9+20];
	mad.lo.s32 	%r129, %r128, %r127, %r126;
	ld.global.u32 	%r130, [%rd35+32];
	ld.u32 	%r131, [%rd9+32];
	mad.lo.s32 	%r132, %r131, %r130, %r129;
	st.u32 	[%rd10+32], %r132;
	add.s32 	%r133, %r87, %r60;
	add.s32 	%r134, %r114, %r133;
	add.s32 	%r135, %r69, %r134;
	add.s32 	%r136, %r96, %r135;
	add.s32 	%r137, %r123, %r136;
	add.s32 	%r138, %r78, %r137;
	add.s32 	%r139, %r105, %r138;
	add.s32 	%r140, %r132, %r139;
	cvta.to.global.u64 	%rd36, %rd7;
	shl.b32 	%r141, %r1, 5;
	add.s32 	%r142, %r141, %r2;
	mul.wide.u32 	%rd37, %r142, 4;
	add.s64 	%rd38, %rd36, %rd37;
	st.global.u32 	[%rd38], %r140;
	ret;

}
	// .globl	_Z9trasponerPiS_
.visible .entry _Z9trasponerPiS_(
	.param .u64 .ptr .align 1 _Z9trasponerPiS__param_0,
	.param .u64 .ptr .align 1 _Z9trasponerPiS__param_1
)
{
	.reg .b32 	%r<6>;
	.reg .b64 	%rd<9>;

	ld.param.u64 	%rd1, [_Z9trasponerPiS__param_0];
	ld.param.u64 	%rd2, [_Z9trasponerPiS__param_1];
	cvta.to.global.u64 	%rd3, %rd2;
	cvta.to.global.u64 	%rd4, %rd1;
	mov.u32 	%r1, %tid.x;
	mov.u32 	%r2, %tid.y;
	mad.lo.s32 	%r3, %r1, 3, %r2;
	mul.wide.u32 	%rd5, %r3, 4;
	add.s64 	%rd6, %rd4, %rd5;
	ld.global.u32 	%r4, [%rd6];
	mad.lo.s32 	%r5, %r2, 3, %r1;
	mul.wide.u32 	%rd7, %r5, 4;
	add.s64 	%rd8, %rd3, %rd7;
	st.global.u32 	[%rd8], %r4;
	ret;

}


// ===== COMPILED SASS (sm_100) =====

	.target	sm_100

	.elftype	@"ET_EXEC"


//--------------------- .note.nv.tkinfo           --------------------------
	.section	.note.nv.tkinfo,"",@"SHT_NOTE"
	.sectionflags	@"SHF_NOTE_NV_TKINFO"
	.tkinfo
        /*0018*/ 	.word	0x00000002
        /*0030*/ 	.string	""
        /*0030*/ 	.string	"ptxas"
        /*0030*/ 	.string	"Cuda compilation tools, release 13.0, V13.0.88"
        /*0030*/ 	.string	"Build cuda_13.0.r13.0/compiler.36424714_0"
        /*0030*/ 	.string	"-arch sm_100 -m 64 "



//--------------------- .note.nv.cuinfo           --------------------------
	.section	.note.nv.cuinfo,"",@"SHT_NOTE"
	.sectionflags	@"SHF_NOTE_NV_CUINFO"
        /*0018*/ 	.short	0x0002
        /*001a*/ 	.short	0x0064
        /*001c*/ 	.short	0x0082
	.zero		2


//--------------------- .nv.info                  --------------------------
	.section	.nv.info,"",@"SHT_CUDA_INFO"
	.align	4


	//----- nvinfo : EIATTR_REGCOUNT
	.align		4
        /*0000*/ 	.byte	0x04, 0x2f
        /*0002*/ 	.short	(.L_1 - .L_0)
	.align		4
.L_0:
        /*0004*/ 	.word	index@(_Z11convolucionPiS_S_)
        /*0008*/ 	.word	0x0000001e


	//----- nvinfo : EIATTR_FRAME_SIZE
	.align		4
.L_1:
        /*000c*/ 	.byte	0x04, 0x11
        /*000e*/ 	.short	(.L_3 - .L_2)
	.align		4
.L_2:
        /*0010*/ 	.word	index@(_Z11convolucionPiS_S_)
        /*0014*/ 	.word	0x00000000


	//----- nvinfo : EIATTR_REGCOUNT
	.align		4
.L_3:
        /*0018*/ 	.byte	0x04, 0x2f
        /*001a*/ 	.short	(.L_5 - .L_4)
	.align		4
.L_4:
        /*001c*/ 	.word	index@(_Z9trasponerPiS_)
        /*0020*/ 	.word	0x0000000a


	//----- nvinfo : EIATTR_FRAME_SIZE
	.align		4
.L_5:
        /*0024*/ 	.byte	0x04, 0x11
        /*0026*/ 	.short	(.L_7 - .L_6)
	.align		4
.L_6:
        /*0028*/ 	.word	index@(_Z9trasponerPiS_)
        /*002c*/ 	.word	0x00000000


	//----- nvinfo : EIATTR_MIN_STACK_SIZE
	.align		4
.L_7:
        /*0030*/ 	.byte	0x04, 0x12
        /*0032*/ 	.short	(.L_9 - .L_8)
	.align		4
.L_8:
        /*0034*/ 	.word	index@(_Z9trasponerPiS_)
        /*0038*/ 	.word	0x00000000


	//----- nvinfo : EIATTR_MIN_STACK_SIZE
	.align		4
.L_9:
        /*003c*/ 	.byte	0x04, 0x12
        /*003e*/ 	.short	(.L_11 - .L_10)
	.align		4
.L_10:
        /*0040*/ 	.word	index@(_Z11convolucionPiS_S_)
        /*0044*/ 	.word	0x00000000
.L_11:


//--------------------- .nv.compat                --------------------------
	.section	.nv.compat,"",@"SHT_CUDA_COMPAT_INFO"
	.align	4
        /*0000*/ 	.byte	0x02, 0x09, 0x00, 0x00, 0x02, 0x02, 0x01, 0x00, 0x02, 0x05, 0x05, 0x00, 0x03, 0x07, 0x01, 0x01
        /*0010*/ 	.byte	0x02, 0x03, 0x00, 0x00, 0x02, 0x06, 0x01, 0x00, 0x04, 0x0b, 0x08, 0x00, 0x09, 0x00, 0x00, 0x00
        /*0020*/ 	.byte	0x00, 0x00, 0x00, 0x00


//--------------------- .nv.info._Z9trasponerPiS_ --------------------------
	.section	.nv.info._Z9trasponerPiS_,"",@"SHT_CUDA_INFO"
	.sectionflags	@""
	.align	4


	//----- nvinfo : EIATTR_CUDA_API_VERSION
	.align		4
        /*0000*/ 	.byte	0x04, 0x37
        /*0002*/ 	.short	(.L_13 - .L_12)
.L_12:
        /*0004*/ 	.word	0x00000082


	//----- nvinfo : EIATTR_KPARAM_INFO
	.align		4
.L_13:
        /*0008*/ 	.byte	0x04, 0x17
        /*000a*/ 	.short	(.L_15 - .L_14)
.L_14:
        /*000c*/ 	.word	0x00000000
        /*0010*/ 	.short	0x0001
        /*0012*/ 	.short	0x0008
        /*0014*/ 	.byte	0x00, 0xf5, 0x21, 0x00


	//----- nvinfo : EIATTR_KPARAM_INFO
	.align		4
.L_15:
        /*0018*/ 	.byte	0x04, 0x17
        /*001a*/ 	.short	(.L_17 - .L_16)
.L_16:
        /*001c*/ 	.word	0x00000000
        /*0020*/ 	.short	0x0000
        /*0022*/ 	.short	0x0000
        /*0024*/ 	.byte	0x00, 0xf5, 0x21, 0x00


	//----- nvinfo : EIATTR_SPARSE_MMA_MASK
	.align		4
.L_17:
        /*0028*/ 	.byte	0x03, 0x50
        /*002a*/ 	.short	0x0000


	//----- nvinfo : EIATTR_MAXREG_COUNT
	.align		4
        /*002c*/ 	.byte	0x03, 0x1b
        /*002e*/ 	.short	0x00ff


	//----- nvinfo : EIATTR_MERCURY_ISA_VERSION
	.align		4
        /*0030*/ 	.byte	0x03, 0x5f
        /*0032*/ 	.short	0x0101


	//----- nvinfo : EIATTR_VRC_CTA_INIT_COUNT
	.align		4
        /*0034*/ 	.byte	0x02, 0x4a
	.zero		1
	.zero		1


	//----- nvinfo : EIATTR_EXIT_INSTR_OFFSETS
	.align		4
        /*0038*/ 	.byte	0x04, 0x1c
        /*003a*/ 	.short	(.L_19 - .L_18)


	//   ....[0]....
.L_18:
        /*003c*/ 	.word	0x000000c0


	//----- nvinfo : EIATTR_CBANK_PARAM_SIZE
	.align		4
.L_19:
        /*0040*/ 	.byte	0x03, 0x19
        /*0042*/ 	.short	0x0010


	//----- nvinfo : EIATTR_PARAM_CBANK
	.align		4
        /*0044*/ 	.byte	0x04, 0x0a
        /*0046*/ 	.short	(.L_21 - .L_20)
	.align		4
.L_20:
        /*0048*/ 	.word	index@(.nv.constant0._Z9trasponerPiS_)
        /*004c*/ 	.short	0x0380
        /*004e*/ 	.short	0x0010


	//----- nvinfo : EIATTR_SW_WAR
	.align		4
.L_21:
        /*0050*/ 	.byte	0x04, 0x36
        /*0052*/ 	.short	(.L_23 - .L_22)
.L_22:
        /*0054*/ 	.word	0x00000008
.L_23:


//--------------------- .nv.info._Z11convolucionPiS_S_ --------------------------
	.section	.nv.info._Z11convolucionPiS_S_,"",@"SHT_CUDA_INFO"
	.sectionflags	@""
	.align	4


	//----- nvinfo : EIATTR_CUDA_API_VERSION
	.align		4
        /*0000*/ 	.byte	0x04, 0x37
        /*0002*/ 	.short	(.L_25 - .L_24)
.L_24:
        /*0004*/ 	.word	0x00000082


	//----- nvinfo : EIATTR_KPARAM_INFO
	.align		4
.L_25:
        /*0008*/ 	.byte	0x04, 0x17
        /*000a*/ 	.short	(.L_27 - .L_26)
.L_26:
        /*000c*/ 	.word	0x00000000
        /*0010*/ 	.short	0x0002
        /*0012*/ 	.short	0x0010
        /*0014*/ 	.byte	0x00, 0xf5, 0x21, 0x00


	//----- nvinfo : EIATTR_KPARAM_INFO
	.align		4
.L_27:
        /*0018*/ 	.byte	0x04, 0x17
        /*001a*/ 	.short	(.L_29 - .L_28)
.L_28:
        /*001c*/ 	.word	0x00000000
        /*0020*/ 	.short	0x0001
        /*0022*/ 	.short	0x0008
        /*0024*/ 	.byte	0x00, 0xf5, 0x21, 0x00


	//----- nvinfo : EIATTR_KPARAM_INFO
	.align		4
.L_29:
        /*0028*/ 	.byte	0x04, 0x17
        /*002a*/ 	.short	(.L_31 - .L_30)
.L_30:
        /*002c*/ 	.word	0x00000000
        /*0030*/ 	.short	0x0000
        /*0032*/ 	.short	0x0000
        /*0034*/ 	.byte	0x00, 0xf5, 0x21, 0x00


	//----- nvinfo : EIATTR_SPARSE_MMA_MASK
	.align		4
.L_31:
        /*0038*/ 	.byte	0x03, 0x50
        /*003a*/ 	.short	0x0000


	//----- nvinfo : EIATTR_MAXREG_COUNT
	.align		4
        /*003c*/ 	.byte	0x03, 0x1b
        /*003e*/ 	.short	0x00ff


	//----- nvinfo : EIATTR_EXTERNS
	.align		4
        /*0040*/ 	.byte	0x04, 0x0f
        /*0042*/ 	.short	(.L_33 - .L_32)


	//   ....[0]....
	.align		4
.L_32:
        /*0044*/ 	.word	index@(malloc)


	//----- nvinfo : EIATTR_MERCURY_ISA_VERSION
	.align		4
.L_33:
        /*0048*/ 	.byte	0x03, 0x5f
        /*004a*/ 	.short	0x0101


	//----- nvinfo : EIATTR_VRC_CTA_INIT_COUNT
	.align		4
        /*004c*/ 	.byte	0x02, 0x4a
	.zero		1
	.zero		1


	//----- nvinfo : EIATTR_SYSCALL_OFFSETS
	.align		4
        /*0050*/ 	.byte	0x04, 0x46
        /*0052*/ 	.short	(.L_35 - .L_34)


	//   ....[0]....
.L_34:
        /*0054*/ 	.word	0x00000060


	//   ....[1]....
        /*0058*/ 	.word	0x000000d0


	//----- nvinfo : EIATTR_EXIT_INSTR_OFFSETS
	.align		4
.L_35:
        /*005c*/ 	.byte	0x04, 0x1c
        /*005e*/ 	.short	(.L_37 - .L_36)


	//   ....[0]....
.L_36:
        /*0060*/ 	.word	0x000012c0


	//----- nvinfo : EIATTR_CRS_STACK_SIZE
	.align		4
.L_37:
        /*0064*/ 	.byte	0x04, 0x1e
        /*0066*/ 	.short	(.L_39 - .L_38)
.L_38:
        /*0068*/ 	.word	0x00000000


	//----- nvinfo : EIATTR_CBANK_PARAM_SIZE
	.align		4
.L_39:
        /*006c*/ 	.byte	0x03, 0x19
        /*006e*/ 	.short	0x0018


	//----- nvinfo : EIATTR_PARAM_CBANK
	.align		4
        /*0070*/ 	.byte	0x04, 0x0a
        /*0072*/ 	.short	(.L_41 - .L_40)
	.align		4
.L_40:
        /*0074*/ 	.word	index@(.nv.constant0._Z11convolucionPiS_S_)
        /*0078*/ 	.short	0x0380
        /*007a*/ 	.short	0x0018


	//----- nvinfo : EIATTR_SW_WAR
	.align		4
.L_41:
        /*007c*/ 	.byte	0x04, 0x36
        /*007e*/ 	.short	(.L_43 - .L_42)
.L_42:
        /*0080*/ 	.word	0x00000008
.L_43:


//--------------------- .nv.callgraph             --------------------------
	.section	.nv.callgraph,"",@"SHT_CUDA_CALLGRAPH"
	.align	4
	.sectionentsize	8
	.align		4
        /*0000*/ 	.word	0x00000000
	.align		4
        /*0004*/ 	.word	0xffffffff
	.align		4
        /*0008*/ 	.word	index@(_Z11convolucionPiS_S_)
	.align		4
        /*000c*/ 	.word	index@(malloc)
	.align		4
        /*0010*/ 	.word	0x00000000
	.align		4
        /*0014*/ 	.word	0xfffffffe
	.align		4
        /*0018*/ 	.word	0x00000000
	.align		4
        /*001c*/ 	.word	0xfffffffd
	.align		4
        /*0020*/ 	.word	0x00000000
	.align		4
        /*0024*/ 	.word	0xfffffffc


//--------------------- .nv.constant4             --------------------------
	.section	.nv.constant4,"a",@progbits
	.align	8
	.align		8
.nv.constant4:
        /*0000*/ 	.dword	malloc


//--------------------- .text._Z9trasponerPiS_    --------------------------
	.section	.text._Z9trasponerPiS_,"ax",@progbits
	.align	128
        .global         _Z9trasponerPiS_
        .type           _Z9trasponerPiS_,@function
        .size           _Z9trasponerPiS_,(.L_x_8 - _Z9trasponerPiS_)
        .other          _Z9trasponerPiS_,@"STO_CUDA_ENTRY STV_DEFAULT"
_Z9trasponerPiS_:
.text._Z9trasponerPiS_:
[----:B------:R-:W-:Y:S01]  /*0000*/  LDC R1, c[0x0][0x37c] ;  /* 0x0000df00ff017b82 */ /* 0x000fe20000000800 */
[----:B------:R-:W0:Y:S07]  /*0010*/  S2R R7, SR_TID.X ;  /* 0x0000000000077919 */ /* 0x000e2e0000002100 */
[----:B------:R-:W1:Y:S01]  /*0020*/  LDC.64 R2, c[0x0][0x380] ;  /* 0x0000e000ff027b82 */ /* 0x000e620000000a00 */
[----:B------:R-:W2:Y:S01]  /*0030*/  LDCU.64 UR4, c[0x0][0x358] ;  /* 0x00006b00ff0477ac */ /* 0x000ea20008000a00 */
[----:B------:R-:W0:Y:S02]  /*0040*/  S2R R0, SR_TID.Y ;  /* 0x0000000000007919 */ /* 0x000e240000002200 */
[----:B0-----:R-:W-:-:S04]  /*0050*/  IMAD R5, R7, 0x3, R0 ;  /* 0x0000000307057824 */ /* 0x001fc800078e0200 */
[----:B-1----:R-:W-:Y:S02]  /*0060*/  IMAD.WIDE.U32 R2, R5, 0x4, R2 ;  /* 0x0000000405027825 */ /* 0x002fe400078e0002 */
[----:B------:R-:W0:Y:S04]  /*0070*/  LDC.64 R4, c[0x0][0x388] ;  /* 0x0000e200ff047b82 */ /* 0x000e280000000a00 */
[----:B--2---:R-:W2:Y:S01]  /*0080*/  LDG.E R3, desc[UR4][R2.64] ;  /* 0x0000000402037981 */ /* 0x004ea2000c1e1900 */
[----:B------:R-:W-:-:S04]  /*0090*/  IMAD R7, R0, 0x3, R7 ;  /* 0x0000000300077824 */ /* 0x000fc800078e0207 */
[----:B0-----:R-:W-:-:S05]  /*00a0*/  IMAD.WIDE.U32 R4, R7, 0x4, R4 ;  /* 0x0000000407047825 */ /* 0x001fca00078e0004 */
[----:B--2---:R-:W-:Y:S01]  /*00b0*/  STG.E desc[UR4][R4.64], R3 ;  /* 0x0000000304007986 */ /* 0x004fe2000c101904 */
[----:B------:R-:W-:Y:S05]  /*00c0*/  EXIT ;  /* 0x000000000000794d */ /* 0x000fea0003800000 */
.L_x_0:
[----:B------:R-:W-:-:S00]  /*00d0*/  BRA `(.L_x_0) ;  /* 0xfffffffc00fc7947 */ /* 0x000fc0000383ffff */
[----:B------:R-:W-:-:S00]  /*00e0*/  NOP ;  /* 0x0000000000007918 */ /* 0x000fc00000000000 */
        /* <DEDUP_REMOVED lines=9> */
.L_x_8:


//--------------------- .text._Z11convolucionPiS_S_ --------------------------
	.section	.text._Z11convolucionPiS_S_,"ax",@progbits
	.align	128
        .global         _Z11convolucionPiS_S_
        .type           _Z11convolucionPiS_S_,@function
        .size           _Z11convolucionPiS_S_,(.L_x_9 - _Z11convolucionPiS_S_)
        .other          _Z11convolucionPiS_S_,@"STO_CUDA_ENTRY STV_DEFAULT"
_Z11convolucionPiS_S_:
.text._Z11convolucionPiS_S_:
[----:B------:R-:W0:Y:S01]  /*0000*/  LDC R1, c[0x0][0x37c] ;  /* 0x0000df00ff017b82 */ /* 0x000e220000000800 */
[----:B------:R-:W-:Y:S01]  /*0010*/  MOV R2, 0x0 ;  /* 0x0000000000027802 */ /* 0x000fe20000000f00 */
[----:B------:R-:W-:Y:S02]  /*0020*/  IMAD.MOV.U32 R4, RZ, RZ, 0x24 ;  /* 0x00000024ff047424 */ /* 0x000fe400078e00ff */
[----:B------:R-:W-:-:S04]  /*0030*/  IMAD.MOV.U32 R5, RZ, RZ, RZ ;  /* 0x000000ffff057224 */ /* 0x000fc800078e00ff */
[----:B------:R1:W2:Y:S03]  /*0040*/  LDC.64 R6, c[0x4][R2] ;  /* 0x0100000002067b82 */ /* 0x0002a60000000a00 */
[----:B------:R-:W-:-:S07]  /*0050*/  LEPC R20, `(.L_x_1) ;  /* 0x000000001014794e */ /* 0x000fce0000000000 */
[----:B012---:R-:W-:Y:S05]  /*0060*/  CALL.ABS.NOINC R6 ;  /* 0x0000000006007343 */ /* 0x007fea0003c00000 */
.L_x_1:
[----:B------:R-:W0:Y:S01]  /*0070*/  LDC.64 R2, c[0x4][R2] ;  /* 0x0100000002027b82 */ /* 0x000e220000000a00 */
[----:B------:R-:W-:Y:S02]  /*0080*/  IMAD.MOV.U32 R16, RZ, RZ, R4 ;  /* 0x000000ffff107224 */ /* 0x000fe400078e0004 */
[----:B------:R-:W-:Y:S02]  /*0090*/  IMAD.MOV.U32 R17, RZ, RZ, R5 ;  /* 0x000000ffff117224 */ /* 0x000fe400078e0005 */
[----:B------:R-:W-:Y:S02]  /*00a0*/  IMAD.MOV.U32 R4, RZ, RZ, 0x24 ;  /* 0x00000024ff047424 */ /* 0x000fe400078e00ff */
[----:B------:R-:W-:-:S07]  /*00b0*/  IMAD.MOV.U32 R5, RZ, RZ, RZ ;  /* 0x000000ffff057224 */ /* 0x000fce00078e00ff */
[----:B------:R-:W-:-:S07]  /*00c0*/  LEPC R20, `(.L_x_2) ;  /* 0x000000001014794e */ /* 0x000fce0000000000 */
[----:B0-----:R-:W-:Y:S05]  /*00d0*/  CALL.ABS.NOINC R2 ;  /* 0x0000000002007343 */ /* 0x001fea0003c00000 */
.L_x_2:
[----:B------:R-:W0:Y:S01]  /*00e0*/  S2R R6, SR_TID.X ;  /* 0x0000000000067919 */ /* 0x000e220000002100 */
[----:B------:R-:W1:Y:S01]  /*00f0*/  LDC.64 R12, c[0x0][0x358] ;  /* 0x0000d600ff0c7b82 */ /* 0x000e620000000a00 */
[----:B------:R-:W-:Y:S01]  /*0100*/  BSSY.RECONVERGENT B0, `(.L_x_3) ;  /* 0x00000ae000007945 */ /* 0x000fe20003800200 */
[----:B------:R-:W2:Y:S01]  /*0110*/  S2R R7, SR_TID.Y ;  /* 0x0000000000077919 */ /* 0x000ea20000002200 */
[----:B0-----:R-:W-:-:S04]  /*0120*/  ISETP.NE.AND P0, PT, R6, RZ, PT ;  /* 0x000000ff0600720c */ /* 0x001fc80003f05270 */
[----:B--2---:R-:W-:-:S04]  /*0130*/  ISETP.EQ.OR P0, PT, R7, RZ, !P0 ;  /* 0x000000ff0700720c */ /* 0x004fc80004702670 */
[----:B------:R-:W-:-:S04]  /*0140*/  ISETP.EQ.OR P0, PT, R7, 0x1f, P0 ;  /* 0x0000001f0700780c */ /* 0x000fc80000702670 */
[----:B------:R-:W-:-:S13]  /*0150*/  ISETP.EQ.OR P0, PT, R6, 0x1f, P0 ;  /* 0x0000001f0600780c */ /* 0x000fda0000702670 */
[----:B-1----:R-:W-:Y:S05]  /*0160*/  @P0 BRA `(.L_x_4) ;  /* 0x0000000000900947 */ /* 0x002fea0003800000 */
[----:B------:R-:W0:Y:S01]  /*0170*/  LDC.64 R2, c[0x0][0x380] ;  /* 0x0000e000ff027b82 */ /* 0x000e220000000a00 */
[----:B------:R-:W-:Y:S01]  /*0180*/  IMAD R0, R7, 0x20, R6 ;  /* 0x0000002007007824 */ /* 0x000fe200078e0206 */
[----:B------:R-:W-:Y:S02]  /*0190*/  R2UR UR4, R12 ;  /* 0x000000000c0472ca */ /* 0x000fe400000e0000 */
[----:B------:R-:W-:Y:S01]  /*01a0*/  R2UR UR5, R13 ;  /* 0x000000000d0572ca */ /* 0x000fe200000e0000 */
[----:B------:R-:W-:-:S04]  /*01b0*/  VIADD R7, R0, 0xffffffdf ;  /* 0xffffffdf00077836 */ /* 0x000fc80000000000 */
[----:B0-----:R-:W-:-:S08]  /*01c0*/  IMAD.WIDE.U32 R6, R7, 0x4, R2 ;  /* 0x0000000407067825 */ /* 0x001fd000078e0002 */
[----:B------:R-:W2:Y:S01]  /*01d0*/  LDG.E R7, desc[UR4][R6.64] ;  /* 0x0000000406077981 */ /* 0x000ea2000c1e1900 */
[----:B------:R-:W-:Y:S01]  /*01e0*/  R2UR UR6, R12 ;  /* 0x000000000c0672ca */ /* 0x000fe200000e0000 */
[----:B------:R-:W-:Y:S01]  /*01f0*/  VIADD R11, R0, 0xffffffe0 ;  /* 0xffffffe0000b7836 */ /* 0x000fe20000000000 */
[----:B------:R-:W-:-:S03]  /*0200*/  R2UR UR7, R13 ;  /* 0x000000000d0772ca */ /* 0x000fc600000e0000 */
[----:B------:R-:W-:Y:S01]  /*0210*/  IMAD.WIDE.U32 R10, R11, 0x4, R2 ;  /* 0x000000040b0a7825 */ /* 0x000fe200078e0002 */
[----:B--2---:R-:W-:Y:S09]  /*0220*/  ST.E desc[UR4][R16.64], R7 ;  /* 0x0000000710007985 */ /* 0x004ff2000c101904 */
[----:B------:R-:W2:Y:S01]  /*0230*/  LDG.E R19, desc[UR6][R10.64] ;  /* 0x000000060a137981 */ /* 0x000ea2000c1e1900 */
[----:B------:R-:W-:-:S03]  /*0240*/  VIADD R9, R0, 0xffffffff ;  /* 0xffffffff00097836 */ /* 0x000fc60000000000 */
[----:B--2---:R0:W-:Y:S04]  /*0250*/  ST.E desc[UR4][R16.64+0x4], R19 ;  /* 0x0000041310007985 */ /* 0x0041e8000c101904 */
[----:B------:R-:W2:Y:S01]  /*0260*/  LDG.E R21, desc[UR6][R10.64+0x4] ;  /* 0x000004060a157981 */ /* 0x000ea2000c1e1900 */
[----:B------:R-:W-:-:S03]  /*0270*/  IMAD.WIDE.U32 R8, R9, 0x4, R2 ;  /* 0x0000000409087825 */ /* 0x000fc600078e0002 */
[----:B--2---:R1:W-:Y:S04]  /*0280*/  ST.E desc[UR4][R16.64+0x8], R21 ;  /* 0x0000081510007985 */ /* 0x0043e8000c101904 */
[----:B------:R-:W2:Y:S01]  /*0290*/  LDG.E R9, desc[UR6][R8.64] ;  /* 0x0000000608097981 */ /* 0x000ea2000c1e1900 */
[----:B------:R-:W-:-:S03]  /*02a0*/  IMAD.WIDE.U32 R14, R0, 0x4, R2 ;  /* 0x00000004000e7825 */ /* 0x000fc600078e0002 */
[----:B--2---:R-:W-:Y:S04]  /*02b0*/  ST.E desc[UR4][R16.64+0xc], R9 ;  /* 0x00000c0910007985 */ /* 0x004fe8000c101904 */
[----:B0-----:R-:W2:Y:S01]  /*02c0*/  LDG.E R19, desc[UR6][R14.64] ;  /* 0x000000060e137981 */ /* 0x001ea2000c1e1900 */
[----:B------:R-:W-:-:S03]  /*02d0*/  VIADD R11, R0, 0x1f ;  /* 0x0000001f000b7836 */ /* 0x000fc60000000000 */
[----:B--2---:R0:W-:Y:S04]  /*02e0*/  ST.E desc[UR4][R16.64+0x10], R19 ;  /* 0x0000101310007985 */ /* 0x0041e8000c101904 */
[----:B------:R-:W2:Y:S01]  /*02f0*/  LDG.E R23, desc[UR6][R14.64+0x4] ;  /* 0x000004060e177981 */ /* 0x000ea2000c1e1900 */
[----:B------:R-:W-:-:S04]  /*0300*/  IMAD.WIDE.U32 R10, R11, 0x4, R2 ;  /* 0x000000040b0a7825 */ /* 0x000fc800078e0002 */
[----:B-1----:R-:W-:Y:S01]  /*0310*/  VIADD R21, R0, 0x20 ;  /* 0x0000002000157836 */ /* 0x002fe20000000000 */
[----:B--2---:R2:W-:Y:S04]  /*0320*/  ST.E desc[UR4][R16.64+0x14], R23 ;  /* 0x0000141710007985 */ /* 0x0045e8000c101904 */
[----:B------:R-:W3:Y:S01]  /*0330*/  LDG.E R11, desc[UR6][R10.64] ;  /* 0x000000060a0b7981 */ /* 0x000ee2000c1e1900 */
[----:B------:R-:W-:-:S03]  /*0340*/  IMAD.WIDE.U32 R2, R21, 0x4, R2 ;  /* 0x0000000415027825 */ /* 0x000fc600078e0002 */
[----:B---3--:R2:W-:Y:S04]  /*0350*/  ST.E desc[UR4][R16.64+0x18], R11 ;  /* 0x0000180b10007985 */ /* 0x0085e8000c101904 */
[----:B------:R-:W3:Y:S04]  /*0360*/  LDG.E R15, desc[UR6][R2.64] ;  /* 0x00000006020f7981 */ /* 0x000ee8000c1e1900 */
[----:B---3--:R2:W-:Y:S04]  /*0370*/  ST.E desc[UR4][R16.64+0x1c], R15 ;  /* 0x00001c0f10007985 */ /* 0x0085e8000c101904 */
[----:B0-----:R-:W3:Y:S04]  /*0380*/  LDG.E R19, desc[UR6][R2.64+0x4] ;  /* 0x0000040602137981 */ /* 0x001ee8000c1e1900 */
[----:B---3--:R2:W-:Y:S01]  /*0390*/  ST.E desc[UR4][R16.64+0x20], R19 ;  /* 0x0000201310007985 */ /* 0x0085e2000c101904 */
[----:B------:R-:W-:Y:S05]  /*03a0*/  BRA `(.L_x_5) ;  /* 0x00000008000c7947 */ /* 0x000fea0003800000 */
.L_x_4:
[----:B------:R-:W-:Y:S01]  /*03b0*/  IMAD R0, R7, 0x20, R6 ;  /* 0x0000002007007824 */ /* 0x000fe200078e0206 */
[----:B------:R-:W0:Y:S01]  /*03c0*/  LDC.64 R2, c[0x0][0x380] ;  /* 0x0000e000ff027b82 */ /* 0x000e220000000a00 */
[----:B------:R-:W-:Y:S02]  /*03d0*/  IMAD.MOV.U32 R7, RZ, RZ, RZ ;  /* 0x000000ffff077224 */ /* 0x000fe400078e00ff */
[----:B------:R-:W-:-:S05]  /*03e0*/  VIADD R9, R0, 0xffffffdf ;  /* 0xffffffdf00097836 */ /* 0x000fca0000000000 */
[----:B------:R-:W-:-:S13]  /*03f0*/  ISETP.GT.U32.AND P0, PT, R9, 0x400, PT ;  /* 0x000004000900780c */ /* 0x000fda0003f04070 */
[----:B------:R-:W-:Y:S02]  /*0400*/  @!P0 R2UR UR4, R12 ;  /* 0x000000000c0482ca */ /* 0x000fe400000e0000 */
[----:B------:R-:W-:Y:S01]  /*0410*/  @!P0 R2UR UR5, R13 ;  /* 0x000000000d0582ca */ /* 0x000fe200000e0000 */
[----:B0-----:R-:W-:-:S12]  /*0420*/  @!P0 IMAD.WIDE.U32 R8, R9, 0x4, R2 ;  /* 0x0000000409088825 */ /* 0x001fd800078e0002 */
[----:B------:R-:W2:Y:S01]  /*0430*/  @!P0 LDG.E R7, desc[UR4][R8.64] ;  /* 0x0000000408078981 */ /* 0x000ea2000c1e1900 */
[----:B------:R-:W-:Y:S01]  /*0440*/  VIADD R15, R0, 0xffffffe0 ;  /* 0xffffffe0000f7836 */ /* 0x000fe20000000000 */
[----:B------:R-:W-:Y:S02]  /*0450*/  R2UR UR4, R12 ;  /* 0x000000000c0472ca */ /* 0x000fe400000e0000 */
[----:B------:R-:W-:Y:S02]  /*0460*/  R2UR UR5, R13 ;  /* 0x000000000d0572ca */ /* 0x000fe400000e0000 */
[----:B------:R-:W-:-:S13]  /*0470*/  ISETP.GE.U32.AND P1, PT, R15, 0x401, PT ;  /* 0x000004010f00780c */ /* 0x000fda0003f26070 */
[C---:B------:R-:W-:Y:S01]  /*0480*/  @P1 R2UR UR6, R12.reuse ;  /* 0x000000000c0612ca */ /* 0x040fe200000e0000 */
[----:B------:R-:W-:Y:S01]  /*0490*/  @!P1 IMAD.WIDE.U32 R14, R15, 0x4, R2 ;  /* 0x000000040f0e9825 */ /* 0x000fe200078e0002 */
[C---:B------:R-:W-:Y:S02]  /*04a0*/  @P1 R2UR UR7, R13.reuse ;  /* 0x000000000d0712ca */ /* 0x040fe400000e0000 */
[----:B------:R-:W-:Y:S02]  /*04b0*/  @!P1 R2UR UR8, R12 ;  /* 0x000000000c0892ca */ /* 0x000fe400000e0000 */
[----:B------:R-:W-:-:S09]  /*04c0*/  @!P1 R2UR UR9, R13 ;  /* 0x000000000d0992ca */ /* 0x000fd200000e0000 */
[----:B------:R-:W-:Y:S04]  /*04d0*/  @P1 ST.E desc[UR6][R16.64+0x4], RZ ;  /* 0x000004ff10001985 */ /* 0x000fe8000c101906 */
[----:B--2---:R-:W-:Y:S04]  /*04e0*/  ST.E desc[UR4][R16.64], R7 ;  /* 0x0000000710007985 */ /* 0x004fe8000c101904 */
[----:B------:R-:W2:Y:S01]  /*04f0*/  @!P1 LDG.E R19, desc[UR8][R14.64] ;  /* 0x000000080e139981 */ /* 0x000ea2000c1e1900 */
[----:B------:R-:W-:Y:S01]  /*0500*/  VIADD R11, R0, 0xffffffe1 ;  /* 0xffffffe1000b7836 */ /* 0x000fe20000000000 */
[----:B------:R-:W-:-:S02]  /*0510*/  @!P1 R2UR UR4, R12 ;  /* 0x000000000c0492ca */ /* 0x000fc400000e0000 */
[----:B------:R-:W-:Y:S02]  /*0520*/  @!P1 R2UR UR5, R13 ;  /* 0x000000000d0592ca */ /* 0x000fe400000e0000 */
[----:B------:R-:W-:-:S13]  /*0530*/  ISETP.GE.U32.AND P0, PT, R11, 0x401, PT ;  /* 0x000004010b00780c */ /* 0x000fda0003f06070 */
[C---:B------:R-:W-:Y:S01]  /*0540*/  @P0 R2UR UR6, R12.reuse ;  /* 0x000000000c0602ca */ /* 0x040fe200000e0000 */
[----:B------:R-:W-:Y:S01]  /*0550*/  @!P0 IMAD.WIDE.U32 R10, R11, 0x4, R2 ;  /* 0x000000040b0a8825 */ /* 0x000fe200078e0002 */
[C---:B------:R-:W-:Y:S02]  /*0560*/  @P0 R2UR UR7, R13.reuse ;  /* 0x000000000d0702ca */ /* 0x040fe400000e0000 */
[----:B------:R-:W-:Y:S02]  /*0570*/  @!P0 R2UR UR8, R12 ;  /* 0x000000000c0882ca */ /* 0x000fe400000e0000 */
[----:B------:R-:W-:-:S09]  /*0580*/  @!P0 R2UR UR9, R13 ;  /* 0x000000000d0982ca */ /* 0x000fd200000e0000 */
[----:B------:R-:W-:Y:S04]  /*0590*/  @P0 ST.E desc[UR6][R16.64+0x8], RZ ;  /* 0x000008ff10000985 */ /* 0x000fe8000c101906 */
[----:B--2---:R0:W-:Y:S04]  /*05a0*/  @!P1 ST.E desc[UR4][R16.64+0x4], R19 ;  /* 0x0000041310009985 */ /* 0x0041e8000c101904 */
[----:B------:R-:W2:Y:S01]  /*05b0*/  @!P0 LDG.E R11, desc[UR8][R10.64] ;  /* 0x000000080a0b8981 */ /* 0x000ea2000c1e1900 */
[----:B------:R-:W-:Y:S01]  /*05c0*/  VIADD R21, R0, 0xffffffff ;  /* 0xffffffff00157836 */ /* 0x000fe20000000000 */
[----:B------:R-:W-:-:S02]  /*05d0*/  @!P0 R2UR UR4, R12 ;  /* 0x000000000c0482ca */ /* 0x000fc400000e0000 */
[----:B------:R-:W-:Y:S02]  /*05e0*/  @!P0 R2UR UR5, R13 ;  /* 0x000000000d0582ca */ /* 0x000fe400000e0000 */
[----:B------:R-:W-:-:S13]  /*05f0*/  ISETP.GE.U32.AND P1, PT, R21, 0x401, PT ;  /* 0x000004011500780c */ /* 0x000fda0003f26070 */
[C---:B------:R-:W-:Y:S01]  /*0600*/  @P1 R2UR UR6, R12.reuse ;  /* 0x000000000c0612ca */ /* 0x040fe200000e0000 */
[----:B------:R-:W-:Y:S01]  /*0610*/  @P1 IMAD.MOV.U32 R9, RZ, RZ, RZ ;  /* 0x000000ffff091224 */ /* 0x000fe200078e00ff */
[----:B------:R-:W-:Y:S01]  /*0620*/  @P1 R2UR UR7, R13 ;  /* 0x000000000d0712ca */ /* 0x000fe200000e0000 */
[----:B------:R-:W-:Y:S01]  /*0630*/  @!P1 IMAD.WIDE.U32 R14, R21, 0x4, R2 ;  /* 0x00000004150e9825 */ /* 0x000fe200078e0002 */
[----:B------:R-:W-:Y:S02]  /*0640*/  @!P1 R2UR UR8, R12 ;  /* 0x000000000c0892ca */ /* 0x000fe400000e0000 */
[----:B------:R-:W-:-:S09]  /*0650*/  @!P1 R2UR UR9, R13 ;  /* 0x000000000d0992ca */ /* 0x000fd200000e0000 */
[----:B------:R-:W-:Y:S04]  /*0660*/  @P1 ST.E desc[UR6][R16.64+0xc], RZ ;  /* 0x00000cff10001985 */ /* 0x000fe8000c101906 */
[----:B--2---:R1:W-:Y:S04]  /*0670*/  @!P0 ST.E desc[UR4][R16.64+0x8], R11 ;  /* 0x0000080b10008985 */ /* 0x0043e8000c101904 */
[----:B------:R-:W2:Y:S01]  /*0680*/  @!P1 LDG.E R9, desc[UR8][R14.64] ;  /* 0x000000080e099981 */ /* 0x000ea2000c1e1900 */
[C---:B------:R-:W-:Y:S01]  /*0690*/  ISETP.GE.U32.AND P0, PT, R0.reuse, 0x401, PT ;  /* 0x000004010000780c */ /* 0x040fe20003f06070 */
[----:B0-----:R-:W-:Y:S01]  /*06a0*/  IMAD.WIDE.U32 R18, R0, 0x4, R2 ;  /* 0x0000000400127825 */ /* 0x001fe200078e0002 */
[----:B------:R-:W-:-:S02]  /*06b0*/  @!P1 R2UR UR4, R12 ;  /* 0x000000000c0492ca */ /* 0x000fc400000e0000 */
[----:B------:R-:W-:-:S09]  /*06c0*/  @!P1 R2UR UR5, R13 ;  /* 0x000000000d0592ca */ /* 0x000fd200000e0000 */
[C---:B------:R-:W-:Y:S02]  /*06d0*/  @P0 R2UR UR6, R12.reuse ;  /* 0x000000000c0602ca */ /* 0x040fe400000e0000 */
[C---:B------:R-:W-:Y:S02]  /*06e0*/  @P0 R2UR UR7, R13.reuse ;  /* 0x000000000d0702ca */ /* 0x040fe400000e0000 */
[----:B------:R-:W-:Y:S02]  /*06f0*/  @!P0 R2UR UR8, R12 ;  /* 0x000000000c0882ca */ /* 0x000fe400000e0000 */
[----:B------:R-:W-:-:S09]  /*0700*/  @!P0 R2UR UR9, R13 ;  /* 0x000000000d0982ca */ /* 0x000fd200000e0000 */
[----:B------:R0:W-:Y:S04]  /*0710*/  @P0 ST.E desc[UR6][R16.64+0x10], RZ ;  /* 0x000010ff10000985 */ /* 0x0001e8000c101906 */
[----:B--2---:R0:W-:Y:S04]  /*0720*/  @!P1 ST.E desc[UR4][R16.64+0xc], R9 ;  /* 0x00000c0910009985 */ /* 0x0041e8000c101904 */
[----:B------:R-:W2:Y:S01]  /*0730*/  @!P0 LDG.E R21, desc[UR8][R18.64] ;  /* 0x0000000812158981 */ /* 0x000ea2000c1e1900 */
[----:B------:R-:W-:Y:S02]  /*0740*/  ISETP.GE.U32.AND P1, PT, R0, 0x400, PT ;  /* 0x000004000000780c */ /* 0x000fe40003f26070 */
[----:B------:R-:W-:-:S02]  /*0750*/  @!P0 R2UR UR4, R12 ;  /* 0x000000000c0482ca */ /* 0x000fc400000e0000 */
[----:B------:R-:W-:-:S09]  /*0760*/  @!P0 R2UR UR5, R13 ;  /* 0x000000000d0582ca */ /* 0x000fd200000e0000 */
[C---:B------:R-:W-:Y:S02]  /*0770*/  @P1 R2UR UR6, R12.reuse ;  /* 0x000000000c0612ca */ /* 0x040fe400000e0000 */
[C---:B------:R-:W-:Y:S02]  /*0780*/  @P1 R2UR UR7, R13.reuse ;  /* 0x000000000d0712ca */ /* 0x040fe400000e0000 */
[----:B------:R-:W-:Y:S02]  /*0790*/  @!P1 R2UR UR8, R12 ;  /* 0x000000000c0892ca */ /* 0x000fe400000e0000 */
[----:B------:R-:W-:-:S09]  /*07a0*/  @!P1 R2UR UR9, R13 ;  /* 0x000000000d0992ca */ /* 0x000fd200000e0000 */
[----:B------:R0:W-:Y:S01]  /*07b0*/  @P1 ST.E desc[UR6][R16.64+0x14], RZ ;  /* 0x000014ff10001985 */ /* 0x0001e2000c101906 */
[----:B------:R-:W-:-:S03]  /*07c0*/  VIADD R25, R0, 0x20 ;  /* 0x0000002000197836 */ /* 0x000fc60000000000 */
[----:B--2---:R0:W-:Y:S04]  /*07d0*/  @!P0 ST.E desc[UR4][R16.64+0x10], R21 ;  /* 0x0000101510008985 */ /* 0x0041e8000c101904 */
[----:B------:R-:W2:Y:S01]  /*07e0*/  @!P1 LDG.E R23, desc[UR8][R18.64+0x4] ;  /* 0x0000040812179981 */ /* 0x000ea2000c1e1900 */
[----:B------:R-:W-:Y:S02]  /*07f0*/  ISETP.GE.U32.AND P0, PT, R25, 0x402, PT ;  /* 0x000004021900780c */ /* 0x000fe40003f06070 */
[----:B------:R-:W-:Y:S02]  /*0800*/  @!P1 R2UR UR4, R12 ;  /* 0x000000000c0492ca */ /* 0x000fe400000e0000 */
[----:B------:R-:W-:-:S09]  /*0810*/  @!P1 R2UR UR5, R13 ;  /* 0x000000000d0592ca */ /* 0x000fd200000e0000 */
[----:B------:R-:W-:Y:S01]  /*0820*/  @P0 R2UR UR6, R12 ;  /* 0x000000000c0602ca */ /* 0x000fe200000e0000 */
[----:B------:R-:W-:Y:S01]  /*0830*/  @!P0 VIADD R15, R0, 0x1f ;  /* 0x0000001f000f8836 */ /* 0x000fe20000000000 */
[----:B------:R-:W-:Y:S01]  /*0840*/  @P0 R2UR UR7, R13 ;  /* 0x000000000d0702ca */ /* 0x000fe200000e0000 */
[----:B-1----:R-:W-:Y:S01]  /*0850*/  @P0 IMAD.MOV.U32 R11, RZ, RZ, RZ ;  /* 0x000000ffff0b0224 */ /* 0x002fe200078e00ff */
[----:B------:R-:W-:Y:S01]  /*0860*/  @!P0 R2UR UR8, R12 ;  /* 0x000000000c0882ca */ /* 0x000fe200000e0000 */
[----:B------:R-:W-:Y:S01]  /*0870*/  @!P0 IMAD.WIDE.U32 R14, R15, 0x4, R2 ;  /* 0x000000040f0e8825 */ /* 0x000fe200078e0002 */
[----:B------:R-:W-:-:S09]  /*0880*/  @!P0 R2UR UR9, R13 ;  /* 0x000000000d0982ca */ /* 0x000fd200000e0000 */
[----:B------:R0:W-:Y:S04]  /*0890*/  @P0 ST.E desc[UR6][R16.64+0x18], RZ ;  /* 0x000018ff10000985 */ /* 0x0001e8000c101906 */
[----:B--2---:R0:W-:Y:S04]  /*08a0*/  @!P1 ST.E desc[UR4][R16.64+0x14], R23 ;  /* 0x0000141710009985 */ /* 0x0041e8000c101904 */
[----:B------:R-:W2:Y:S01]  /*08b0*/  @!P0 LDG.E R11, desc[UR8][R14.64] ;  /* 0x000000080e0b8981 */ /* 0x000ea2000c1e1900 */
[C---:B------:R-:W-:Y:S01]  /*08c0*/  ISETP.GE.U32.AND P1, PT, R25.reuse, 0x401, PT ;  /* 0x000004011900780c */ /* 0x040fe20003f26070 */
[----:B------:R-:W-:Y:S01]  /*08d0*/  IMAD.WIDE.U32 R2, R25, 0x4, R2 ;  /* 0x0000000419027825 */ /* 0x000fe200078e0002 */
        /* <DEDUP_REMOVED lines=19> */
[----:B------:R-:W-:Y:S02]  /*0a10*/  @!P0 R2UR UR4, R12 ;  /* 0x000000000c0482ca */ /* 0x000fe400000e0000 */
[----:B------:R-:W-:-:S13]  /*0a20*/  @!P0 R2UR UR5, R13 ;  /* 0x000000000d0582ca */ /* 0x000fda00000e0000 */
[----:B--2---:R0:W-:Y:S01]  /*0a30*/  @!P0 ST.E desc[UR4][R16.64+0x20], R15 ;  /* 0x0000200f10008985 */ /* 0x0041e2000c101904 */
[----:B------:R-:W-:-:S13]  /*0a40*/  LOP3.LUT P0, R6, R6, 0x1f, RZ, 0xc0, !PT ;  /* 0x0000001f06067812 */ /* 0x000fda000780c0ff */
[----:B0-----:R-:W-:Y:S05]  /*0a50*/  @!P0 BRA `(.L_x_6) ;  /* 0x0000000000308947 */ /* 0x001fea0003800000 */
[----:B------:R-:W-:-:S13]  /*0a60*/  ISETP.NE.AND P0, PT, R6, 0x1f, PT ;  /* 0x0000001f0600780c */ /* 0x000fda0003f05270 */
[----:B------:R-:W-:Y:S05]  /*0a70*/  @P0 BRA `(.L_x_5) ;  /* 0x0000000000580947 */ /* 0x000fea0003800000 */
[C---:B------:R-:W-:Y:S02]  /*0a80*/  R2UR UR4, R12.reuse ;  /* 0x000000000c0472ca */ /* 0x040fe400000e0000 */
[C---:B------:R-:W-:Y:S02]  /*0a90*/  R2UR UR5, R13.reuse ;  /* 0x000000000d0572ca */ /* 0x040fe400000e0000 */
[C---:B------:R-:W-:Y:S02]  /*0aa0*/  R2UR UR6, R12.reuse ;  /* 0x000000000c0672ca */ /* 0x040fe400000e0000 */
[C---:B------:R-:W-:Y:S02]  /*0ab0*/  R2UR UR7, R13.reuse ;  /* 0x000000000d0772ca */ /* 0x040fe400000e0000 */
[----:B------:R-:W-:Y:S02]  /*0ac0*/  R2UR UR8, R12 ;  /* 0x000000000c0872ca */ /* 0x000fe400000e0000 */
[----:B------:R-:W-:-:S05]  /*0ad0*/  R2UR UR9, R13 ;  /* 0x000000000d0972ca */ /* 0x000fca00000e0000 */
[----:B------:R1:W-:Y:S04]  /*0ae0*/  ST.E desc[UR4][R16.64+0x8], RZ ;  /* 0x000008ff10007985 */ /* 0x0003e8000c101904 */
[----:B------:R1:W-:Y:S04]  /*0af0*/  ST.E desc[UR6][R16.64+0x14], RZ ;  /* 0x000014ff10007985 */ /* 0x0003e8000c101906 */
[----:B------:R1:W-:Y:S01]  /*0b00*/  ST.E desc[UR8][R16.64+0x20], RZ ;  /* 0x000020ff10007985 */ /* 0x0003e2000c101908 */
[----:B------:R-:W-:Y:S05]  /*0b10*/  BRA `(.L_x_5) ;  /* 0x0000000000307947 */ /* 0x000fea0003800000 */
.L_x_6:
[C---:B------:R-:W-:Y:S01]  /*0b20*/  R2UR UR4, R12.reuse ;  /* 0x000000000c0472ca */ /* 0x040fe200000e0000 */
[----:B------:R-:W-:Y:S01]  /*0b30*/  IMAD.MOV.U32 R11, RZ, RZ, RZ ;  /* 0x000000ffff0b7224 */ /* 0x000fe200078e00ff */
[C---:B------:R-:W-:Y:S01]  /*0b40*/  R2UR UR5, R13.reuse ;  /* 0x000000000d0572ca */ /* 0x040fe200000e0000 */
[----:B------:R-:W-:Y:S01]  /*0b50*/  IMAD.MOV.U32 R9, RZ, RZ, RZ ;  /* 0x000000ffff097224 */ /* 0x000fe200078e00ff */
[C---:B------:R-:W-:Y:S01]  /*0b60*/  R2UR UR6, R12.reuse ;  /* 0x000000000c0672ca */ /* 0x040fe200000e0000 */
[----:B------:R-:W-:Y:S01]  /*0b70*/  IMAD.MOV.U32 R7, RZ, RZ, RZ ;  /* 0x000000ffff077224 */ /* 0x000fe200078e00ff */
[C---:B------:R-:W-:Y:S02]  /*0b80*/  R2UR UR7, R13.reuse ;  /* 0x000000000d0772ca */ /* 0x040fe400000e0000 */
[----:B------:R-:W-:Y:S02]  /*0b90*/  R2UR UR8, R12 ;  /* 0x000000000c0872ca */ /* 0x000fe400000e0000 */
[----:B------:R-:W-:-:S05]  /*0ba0*/  R2UR UR9, R13 ;  /* 0x000000000d0972ca */ /* 0x000fca00000e0000 */
[----:B------:R0:W-:Y:S04]  /*0bb0*/  ST.E desc[UR4][R16.64], RZ ;  /* 0x000000ff10007985 */ /* 0x0001e8000c101904 */
[----:B------:R0:W-:Y:S04]  /*0bc0*/  ST.E desc[UR6][R16.64+0xc], RZ ;  /* 0x00000cff10007985 */ /* 0x0001e8000c101906 */
[----:B------:R0:W-:Y:S02]  /*0bd0*/  ST.E desc[UR8][R16.64+0x18], RZ ;  /* 0x000018ff10007985 */ /* 0x0001e4000c101908 */
.L_x_5:
[----:B------:R-:W-:Y:S05]  /*0be0*/  BSYNC.RECONVERGENT B0 ;  /* 0x0000000000007941 */ /* 0x000fea0003800200 */
.L_x_3:
[----:B------:R-:W3:Y:S01]  /*0bf0*/  LDC.64 R2, c[0x0][0x388] ;  /* 0x0000e200ff027b82 */ /* 0x000ee20000000a00 */
[C---:B------:R-:W-:Y:S02]  /*0c00*/  R2UR UR4, R12.reuse ;  /* 0x000000000c0472ca */ /* 0x040fe400000e0000 */
[C---:B------:R-:W-:Y:S02]  /*0c10*/  R2UR UR5, R13.reuse ;  /* 0x000000000d0572ca */ /* 0x040fe400000e0000 */
[C---:B------:R-:W-:Y:S02]  /*0c20*/  R2UR UR6, R12.reuse ;  /* 0x000000000c0672ca */ /* 0x040fe400000e0000 */
[C---:B------:R-:W-:Y:S02]  /*0c30*/  R2UR UR7, R13.reuse ;  /* 0x000000000d0772ca */ /* 0x040fe400000e0000 */
[----:B------:R-:W-:Y:S02]  /*0c40*/  R2UR UR8, R12 ;  /* 0x000000000c0872ca */ /* 0x000fe400000e0000 */
[----:B------:R-:W-:-:S05]  /*0c50*/  R2UR UR9, R13 ;  /* 0x000000000d0972ca */ /* 0x000fca00000e0000 */
[----:B---3--:R-:W3:Y:S04]  /*0c60*/  LDG.E R6, desc[UR4][R2.64] ;  /* 0x0000000402067981 */ /* 0x008ee8000c1e1900 */
[----:B------:R-:W4:Y:S04]  /*0c70*/  LDG.E R8, desc[UR6][R2.64+0x4] ;  /* 0x0000040602087981 */ /* 0x000f28000c1e1900 */
[----:B------:R-:W2:Y:S01]  /*0c80*/  LDG.E R10, desc[UR8][R2.64+0x8] ;  /* 0x00000808020a7981 */ /* 0x000ea2000c1e1900 */
[----:B------:R-:W-:Y:S02]  /*0c90*/  R2UR UR10, R12 ;  /* 0x000000000c0a72ca */ /* 0x000fe400000e0000 */
[----:B------:R-:W-:-:S02]  /*0ca0*/  R2UR UR11, R13 ;  /* 0x000000000d0b72ca */ /* 0x000fc400000e0000 */
[C---:B------:R-:W-:Y:S02]  /*0cb0*/  R2UR UR12, R12.reuse ;  /* 0x000000000c0c72ca */ /* 0x040fe400000e0000 */
[C---:B------:R-:W-:Y:S02]  /*0cc0*/  R2UR UR13, R13.reuse ;  /* 0x000000000d0d72ca */ /* 0x040fe400000e0000 */
[C---:B------:R-:W-:Y:S02]  /*0cd0*/  R2UR UR14, R12.reuse ;  /* 0x000000000c0e72ca */ /* 0x040fe400000e0000 */
[C---:B------:R-:W-:Y:S02]  /*0ce0*/  R2UR UR15, R13.reuse ;  /* 0x000000000d0f72ca */ /* 0x040fe400000e0000 */
[----:B------:R-:W-:Y:S02]  /*0cf0*/  R2UR UR16, R12 ;  /* 0x000000000c1072ca */ /* 0x000fe400000e0000 */
[----:B------:R-:W-:Y:S01]  /*0d00*/  R2UR UR17, R13 ;  /* 0x000000000d1172ca */ /* 0x000fe200000e0000 */
[----:B---3--:R-:W-:-:S04]  /*0d10*/  IMAD R6, R6, R7, RZ ;  /* 0x0000000706067224 */ /* 0x008fc800078e02ff */
[----:B----4-:R-:W-:-:S04]  /*0d20*/  IMAD R6, R8, R9, R6 ;  /* 0x0000000908067224 */ /* 0x010fc800078e0206 */
[----:B--2---:R-:W-:-:S05]  /*0d30*/  IMAD R11, R10, R11, R6 ;  /* 0x0000000b0a0b7224 */ /* 0x004fca00078e0206 */
[----:B------:R-:W-:Y:S04]  /*0d40*/  ST.E desc[UR4][R4.64], R11 ;  /* 0x0000000b04007985 */ /* 0x000fe8000c101904 */
[----:B------:R-:W2:Y:S04]  /*0d50*/  LDG.E R6, desc[UR6][R2.64] ;  /* 0x0000000602067981 */ /* 0x000ea8000c1e1900 */
[----:B------:R-:W2:Y:S04]  /*0d60*/  LD.E R7, desc[UR8][R16.64+0x4] ;  /* 0x0000040810077980 */ /* 0x000ea8000c101900 */
[----:B------:R-:W3:Y:S04]  /*0d70*/  LDG.E R9, desc[UR10][R2.64+0x4] ;  /* 0x0000040a02097981 */ /* 0x000ee8000c1e1900 */
[----:B------:R-:W3:Y:S04]  /*0d80*/  LD.E R8, desc[UR12][R16.64+0x10] ;  /* 0x0000100c10087980 */ /* 0x000ee8000c101900 */
[----:B------:R-:W4:Y:S04]  /*0d90*/  LDG.E R15, desc[UR14][R2.64+0x8] ;  /* 0x0000080e020f7981 */ /* 0x000f28000c1e1900 */
[----:B------:R-:W4:Y:S01]  /*0da0*/  LD.E R10, desc[UR16][R16.64+0x1c] ;  /* 0x00001c10100a7980 */ /* 0x000f22000c101900 */
[----:B--2---:R-:W-:-:S04]  /*0db0*/  IMAD R6, R6, R7, RZ ;  /* 0x0000000706067224 */ /* 0x004fc800078e02ff */
[----:B---3--:R-:W-:-:S04]  /*0dc0*/  IMAD R6, R9, R8, R6 ;  /* 0x0000000809067224 */ /* 0x008fc800078e0206 */
[----:B----4-:R-:W-:-:S05]  /*0dd0*/  IMAD R7, R15, R10, R6 ;  /* 0x0000000a0f077224 */ /* 0x010fca00078e0206 */
        /* <DEDUP_REMOVED lines=20> */
[----:B------:R2:W-:Y:S04]  /*0f20*/  ST.E desc[UR4][R4.64+0xc], R6 ;  /* 0x00000c0604007985 */ /* 0x0005e8000c101904 */
[----:B------:R-:W3:Y:S04]  /*0f30*/  LDG.E R8, desc[UR6][R2.64+0xc] ;  /* 0x00000c0602087981 */ /* 0x000ee8000c1e1900 */
[----:B------:R-:W3:Y:S04]  /*0f40*/  LD.E R15, desc[UR8][R16.64+0x4] ;  /* 0x00000408100f7980 */ /* 0x000ee8000c101900 */
[----:B------:R-:W4:Y:S04]  /*0f50*/  LDG.E R19, desc[UR10][R2.64+0x10] ;  /* 0x0000100a02137981 */ /* 0x000f28000c1e1900 */
[----:B------:R-:W4:Y:S04]  /*0f60*/  LD.E R10, desc[UR12][R16.64+0x10] ;  /* 0x0000100c100a7980 */ /* 0x000f28000c101900 */
[----:B------:R-:W5:Y:S04]  /*0f70*/  LDG.E R21, desc[UR14][R2.64+0x14] ;  /* 0x0000140e02157981 */ /* 0x000f68000c1e1900 */
[----:B------:R-:W5:Y:S01]  /*0f80*/  LD.E R14, desc[UR16][R16.64+0x1c] ;  /* 0x00001c10100e7980 */ /* 0x000f62000c101900 */
[----:B---3--:R-:W-:-:S04]  /*0f90*/  IMAD R8, R8, R15, RZ ;  /* 0x0000000f08087224 */ /* 0x008fc800078e02ff */
[----:B----4-:R-:W-:-:S04]  /*0fa0*/  IMAD R8, R19, R10, R8 ;  /* 0x0000000a13087224 */ /* 0x010fc800078e0208 */
[----:B-----5:R-:W-:-:S05]  /*0fb0*/  IMAD R8, R21, R14, R8 ;  /* 0x0000000e15087224 */ /* 0x020fca00078e0208 */
[----:B------:R-:W-:Y:S04]  /*0fc0*/  ST.E desc[UR4][R4.64+0x10], R8 ;  /* 0x0000100804007985 */ /* 0x000fe8000c101904 */
        /* <DEDUP_REMOVED lines=9> */
[----:B------:R3:W-:Y:S04]  /*1060*/  ST.E desc[UR4][R4.64+0x14], R15 ;  /* 0x0000140f04007985 */ /* 0x0007e8000c101904 */
[----:B------:R-:W4:Y:S04]  /*1070*/  LDG.E R10, desc[UR6][R2.64+0x18] ;  /* 0x00001806020a7981 */ /* 0x000f28000c1e1900 */
[----:B------:R-:W4:Y:S04]  /*1080*/  LD.E R19, desc[UR8][R16.64] ;  /* 0x0000000810137980 */ /* 0x000f28000c101900 */
[----:B------:R-:W5:Y:S04]  /*1090*/  LDG.E R21, desc[UR10][R2.64+0x1c] ;  /* 0x00001c0a02157981 */ /* 0x000f68000c1e1900 */
[----:B------:R-:W5:Y:S04]  /*10a0*/  LD.E R14, desc[UR12][R16.64+0xc] ;  /* 0x00000c0c100e7980 */ /* 0x000f68000c101900 */
[----:B------:R-:W2:Y:S04]  /*10b0*/  LDG.E R18, desc[UR14][R2.64+0x20] ;  /* 0x0000200e02127981 */ /* 0x000ea8000c1e1900 */
[----:B------:R-:W2:Y:S01]  /*10c0*/  LD.E R20, desc[UR16][R16.64+0x18] ;  /* 0x0000181010147980 */ /* 0x000ea2000c101900 */
[----:B----4-:R-:W-:-:S04]  /*10d0*/  IMAD R10, R10, R19, RZ ;  /* 0x000000130a0a7224 */ /* 0x010fc800078e02ff */
[----:B-----5:R-:W-:-:S04]  /*10e0*/  IMAD R21, R21, R14, R10 ;  /* 0x0000000e15157224 */ /* 0x020fc800078e020a */
[----:B--2---:R-:W-:-:S05]  /*10f0*/  IMAD R21, R18, R20, R21 ;  /* 0x0000001412157224 */ /* 0x004fca00078e0215 */
[----:B------:R-:W-:Y:S04]  /*1100*/  ST.E desc[UR4][R4.64+0x18], R21 ;  /* 0x0000181504007985 */ /* 0x000fe8000c101904 */
[----:B------:R-:W2:Y:S04]  /*1110*/  LDG.E R10, desc[UR6][R2.64+0x18] ;  /* 0x00001806020a7981 */ /* 0x000ea8000c1e1900 */
[----:B------:R-:W2:Y:S04]  /*1120*/  LD.E R19, desc[UR8][R16.64+0x4] ;  /* 0x0000040810137980 */ /* 0x000ea8000c101900 */
[----:B------:R-:W4:Y:S04]  /*1130*/  LDG.E R23, desc[UR10][R2.64+0x1c] ;  /* 0x00001c0a02177981 */ /* 0x000f28000c1e1900 */
[----:B------:R-:W4:Y:S04]  /*1140*/  LD.E R14, desc[UR12][R16.64+0x10] ;  /* 0x0000100c100e7980 */ /* 0x000f28000c101900 */
[----:B------:R-:W5:Y:S04]  /*1150*/  LDG.E R25, desc[UR14][R2.64+0x20] ;  /* 0x0000200e02197981 */ /* 0x000f68000c1e1900 */
[----:B------:R-:W5:Y:S01]  /*1160*/  LD.E R18, desc[UR16][R16.64+0x1c] ;  /* 0x00001c1010127980 */ /* 0x000f62000c101900 */
[----:B--2---:R-:W-:-:S04]  /*1170*/  IMAD R10, R10, R19, RZ ;  /* 0x000000130a0a7224 */ /* 0x004fc800078e02ff */
[----:B----4-:R-:W-:-:S04]  /*1180*/  IMAD R10, R23, R14, R10 ;  /* 0x0000000e170a7224 */ /* 0x010fc800078e020a */
[----:B-----5:R-:W-:Y:S02]  /*1190*/  IMAD R10, R25, R18, R10 ;  /* 0x00000012190a7224 */ /* 0x020fe400078e020a */
[----:B------:R-:W2:Y:S03]  /*11a0*/  LDC.64 R18, c[0x0][0x390] ;  /* 0x0000e400ff127b82 */ /* 0x000ea60000000a00 */
[----:B------:R-:W-:Y:S04]  /*11b0*/  ST.E desc[UR4][R4.64+0x1c], R10 ;  /* 0x00001c0a04007985 */ /* 0x000fe8000c101904 */
[----:B------:R-:W4:Y:S04]  /*11c0*/  LDG.E R14, desc[UR6][R2.64+0x18] ;  /* 0x00001806020e7981 */ /* 0x000f28000c1e1900 */
[----:B------:R-:W4:Y:S04]  /*11d0*/  LD.E R23, desc[UR8][R16.64+0x8] ;  /* 0x0000080810177980 */ /* 0x000f28000c101900 */
[----:B------:R-:W5:Y:S04]  /*11e0*/  LDG.E R25, desc[UR10][R2.64+0x1c] ;  /* 0x00001c0a02197981 */ /* 0x000f68000c1e1900 */
[----:B------:R-:W5:Y:S04]  /*11f0*/  LD.E R20, desc[UR12][R16.64+0x14] ;  /* 0x0000140c10147980 */ /* 0x000f68000c101900 */
[----:B------:R-:W3:Y:S04]  /*1200*/  LDG.E R27, desc[UR14][R2.64+0x20] ;  /* 0x0000200e021b7981 */ /* 0x000ee8000c1e1900 */
[----:B------:R-:W3:Y:S01]  /*1210*/  LD.E R22, desc[UR16][R16.64+0x20] ;  /* 0x0000201010167980 */ /* 0x000ee2000c101900 */
[----:B------:R-:W-:Y:S01]  /*1220*/  IADD3 R6, PT, PT, R21, R6, R11 ;  /* 0x0000000615067210 */ /* 0x000fe20007ffe00b */
[----:B--2---:R-:W-:-:S03]  /*1230*/  IMAD.WIDE.U32 R18, R0, 0x4, R18 ;  /* 0x0000000400127825 */ /* 0x004fc600078e0012 */
[----:B------:R-:W-:-:S04]  /*1240*/  IADD3 R6, PT, PT, R8, R7, R6 ;  /* 0x0000000708067210 */ /* 0x000fc80007ffe006 */
[----:B------:R-:W-:Y:S01]  /*1250*/  IADD3 R6, PT, PT, R9, R10, R6 ;  /* 0x0000000a09067210 */ /* 0x000fe20007ffe006 */
[----:B----4-:R-:W-:-:S04]  /*1260*/  IMAD R14, R14, R23, RZ ;  /* 0x000000170e0e7224 */ /* 0x010fc800078e02ff */
[----:B-----5:R-:W-:-:S04]  /*1270*/  IMAD R14, R25, R20, R14 ;  /* 0x00000014190e7224 */ /* 0x020fc800078e020e */
[----:B---3--:R-:W-:-:S05]  /*1280*/  IMAD R14, R27, R22, R14 ;  /* 0x000000161b0e7224 */ /* 0x008fca00078e020e */
[----:B------:R-:W-:Y:S01]  /*1290*/  IADD3 R15, PT, PT, R14, R15, R6 ;  /* 0x0000000f0e0f7210 */ /* 0x000fe20007ffe006 */
[----:B------:R-:W-:Y:S04]  /*12a0*/  ST.E desc[UR4][R4.64+0x20], R14 ;  /* 0x0000200e04007985 */ /* 0x000fe8000c101904 */
[----:B------:R-:W-:Y:S01]  /*12b0*/  STG.E desc[UR6][R18.64], R15 ;  /* 0x0000000f12007986 */ /* 0x000fe2000c101906 */
[----:B------:R-:W-:Y:S05]  /*12c0*/  EXIT ;  /* 0x000000000000794d */ /* 0x000fea0003800000 */
.L_x_7:
        /* <DEDUP_REMOVED lines=11> */
.L_x_9:


//--------------------- .nv.shared.reserved.0     --------------------------
	.section	.nv.shared.reserved.0,"aw",@nobits
	.weak		__nv_reservedSMEM_offset_0_alias
	.size		__nv_reservedSMEM_offset_0_alias, 0, 64
	.other		__nv_reservedSMEM_offset_0_alias,@"STO_CUDA_RESERVED_SHARED STV_DEFAULT"
__nv_reservedSMEM_offset_0_alias:
	.zero		0
	.zero		64


//--------------------- .nv.constant0._Z9trasponerPiS_ --------------------------
	.section	.nv.constant0._Z9trasponerPiS_,"a",@progbits
	.sectionflags	@""
	.align	4
.nv.constant0._Z9trasponerPiS_:
	.zero		912


//--------------------- .nv.constant0._Z11convolucionPiS_S_ --------------------------
	.section	.nv.constant0._Z11convolucionPiS_S_,"a",@progbits
	.sectionflags	@""
	.align	4
.nv.constant0._Z11convolucionPiS_S_:
	.zero		920


//--------------------- SYMBOLS --------------------------

	.type		.nv.reservedSmem.offset0,@object
	.size		.nv.reservedSmem.offset0,0x4
	.type		malloc,@function
